//
// Generated by NVIDIA NVVM Compiler
//
// Compiler Build ID: CL-36424714
// Cuda compilation tools, release 13.0, V13.0.88
// Based on NVVM 20.0.0
//

.version 9.0
.target sm_100
.address_size 64

	// .globl	_Z21histogramKernelSinglePyPiii

.visible .entry _Z21histogramKernelSinglePyPiii(
	.param .u64 .ptr .align 1 _Z21histogramKernelSinglePyPiii_param_0,
	.param .u64 .ptr .align 1 _Z21histogramKernelSinglePyPiii_param_1,
	.param .u32 _Z21histogramKernelSinglePyPiii_param_2,
	.param .u32 _Z21histogramKernelSinglePyPiii_param_3
)
{
	.reg .pred 	%p<14>;
	.reg .b32 	%r<17>;
	.reg .b64 	%rd<46>;

	ld.param.u64 	%rd15, [_Z21histogramKernelSinglePyPiii_param_0];
	ld.param.u64 	%rd16, [_Z21histogramKernelSinglePyPiii_param_1];
	ld.param.s32 	%rd3, [_Z21histogramKernelSinglePyPiii_param_2];
	ld.param.u32 	%r3, [_Z21histogramKernelSinglePyPiii_param_3];
	cvta.to.global.u64 	%rd1, %rd15;
	cvta.to.global.u64 	%rd2, %rd16;
	mov.u32 	%r4, %ctaid.x;
	mov.u32 	%r5, %ntid.x;
	mov.u32 	%r6, %tid.x;
	mad.lo.s32 	%r7, %r4, %r5, %r6;
	cvt.u64.u32 	%rd17, %r7;
	mul.lo.s64 	%rd4, %rd3, %rd17;
	add.s64 	%rd5, %rd4, %rd3;
	setp.lt.s32 	%p2, %r3, 1;
	@%p2 bra 	$L__BB0_10;
	setp.lt.u64 	%p3, %rd4, %rd5;
	setp.lt.s64 	%p4, %rd4, 102400000;
	and.pred  	%p1, %p3, %p4;
	add.s64 	%rd18, %rd3, -1;
	sub.s64 	%rd19, 102399999, %rd4;
	min.u64 	%rd6, %rd18, %rd19;
	and.b64  	%rd7, %rd6, 3;
	shl.b64 	%rd20, %rd4, 2;
	add.s64 	%rd8, %rd2, %rd20;
	add.s64 	%rd9, %rd4, 2;
	add.s64 	%rd10, %rd4, 3;
	mov.b32 	%r16, 0;
	not.pred 	%p5, %p1;
$L__BB0_2:
	@%p5 bra 	$L__BB0_9;
	setp.eq.s64 	%p6, %rd7, 3;
	mov.u64 	%rd44, %rd4;
	@%p6 bra 	$L__BB0_7;
	add.s64 	%rd44, %rd4, 1;
	setp.eq.s64 	%p7, %rd7, 0;
	ld.global.u32 	%r9, [%rd8];
	mul.wide.s32 	%rd21, %r9, 8;
	add.s64 	%rd22, %rd1, %rd21;
	atom.global.add.u64 	%rd23, [%rd22], 1;
	@%p7 bra 	$L__BB0_7;
	setp.eq.s64 	%p8, %rd7, 1;
	ld.global.u32 	%r10, [%rd8+4];
	mul.wide.s32 	%rd24, %r10, 8;
	add.s64 	%rd25, %rd1, %rd24;
	atom.global.add.u64 	%rd26, [%rd25], 1;
	mov.u64 	%rd44, %rd9;
	@%p8 bra 	$L__BB0_7;
	ld.global.u32 	%r11, [%rd8+8];
	mul.wide.s32 	%rd27, %r11, 8;
	add.s64 	%rd28, %rd1, %rd27;
	atom.global.add.u64 	%rd29, [%rd28], 1;
	mov.u64 	%rd44, %rd10;
$L__BB0_7:
	setp.lt.u64 	%p9, %rd6, 3;
	@%p9 bra 	$L__BB0_9;
$L__BB0_8:
	shl.b64 	%rd30, %rd44, 2;
	add.s64 	%rd31, %rd2, %rd30;
	ld.global.u32 	%r12, [%rd31];
	mul.wide.s32 	%rd32, %r12, 8;
	add.s64 	%rd33, %rd1, %rd32;
	atom.global.add.u64 	%rd34, [%rd33], 1;
	ld.global.u32 	%r13, [%rd31+4];
	mul.wide.s32 	%rd35, %r13, 8;
	add.s64 	%rd36, %rd1, %rd35;
	atom.global.add.u64 	%rd37, [%rd36], 1;
	ld.global.u32 	%r14, [%rd31+8];
	mul.wide.s32 	%rd38, %r14, 8;
	add.s64 	%rd39, %rd1, %rd38;
	atom.global.add.u64 	%rd40, [%rd39], 1;
	ld.global.u32 	%r15, [%rd31+12];
	mul.wide.s32 	%rd41, %r15, 8;
	add.s64 	%rd42, %rd1, %rd41;
	atom.global.add.u64 	%rd43, [%rd42], 1;
	add.s64 	%rd14, %rd44, 4;
	setp.lt.u64 	%p10, %rd14, %rd5;
	setp.lt.s64 	%p11, %rd44, 102399996;
	and.pred  	%p12, %p10, %p11;
	mov.u64 	%rd44, %rd14;
	@%p12 bra 	$L__BB0_8;
$L__BB0_9:
	add.s32 	%r16, %r16, 1;
	setp.ne.s32 	%p13, %r16, %r3;
	@%p13 bra 	$L__BB0_2;
$L__BB0_10:
	ret;

}


// ===== COMPILED SASS (sm_100) =====

	.target	sm_100

	.elftype	@"ET_EXEC"


//--------------------- .note.nv.tkinfo           --------------------------
	.section	.note.nv.tkinfo,"",@"SHT_NOTE"
	.sectionflags	@"SHF_NOTE_NV_TKINFO"
	.tkinfo
        /*0018*/ 	.word	0x00000002
        /*0030*/ 	.string	""
        /*0030*/ 	.string	"ptxas"
        /*0030*/ 	.string	"Cuda compilation tools, release 13.0, V13.0.88"
        /*0030*/ 	.string	"Build cuda_13.0.r13.0/compiler.36424714_0"
        /*0030*/ 	.string	"-arch sm_100 -m 64 "



//--------------------- .note.nv.cuinfo           --------------------------
	.section	.note.nv.cuinfo,"",@"SHT_NOTE"
	.sectionflags	@"SHF_NOTE_NV_CUINFO"
        /*0018*/ 	.short	0x0002
        /*001a*/ 	.short	0x0064
        /*001c*/ 	.short	0x0082
	.zero		2


//--------------------- .nv.info                  --------------------------
	.section	.nv.info,"",@"SHT_CUDA_INFO"
	.align	4


	//----- nvinfo : EIATTR_REGCOUNT
	.align		4
        /*0000*/ 	.byte	0x04, 0x2f
        /*0002*/ 	.short	(.L_1 - .L_0)
	.align		4
.L_0:
        /*0004*/ 	.word	index@(_Z21histogramKernelSinglePyPiii)
        /*0008*/ 	.word	0x00000020


	//----- nvinfo : EIATTR_FRAME_SIZE
	.align		4
.L_1:
        /*000c*/ 	.byte	0x04, 0x11
        /*000e*/ 	.short	(.L_3 - .L_2)
	.align		4
.L_2:
        /*0010*/ 	.word	index@(_Z21histogramKernelSinglePyPiii)
        /*0014*/ 	.word	0x00000000


	//----- nvinfo : EIATTR_MIN_STACK_SIZE
	.align		4
.L_3:
        /*0018*/ 	.byte	0x04, 0x12
        /*001a*/ 	.short	(.L_5 - .L_4)
	.align		4
.L_4:
        /*001c*/ 	.word	index@(_Z21histogramKernelSinglePyPiii)
        /*0020*/ 	.word	0x00000000
.L_5:


//--------------------- .nv.compat                --------------------------
	.section	.nv.compat,"",@"SHT_CUDA_COMPAT_INFO"
	.align	4
        /*0000*/ 	.byte	0x02, 0x09, 0x00, 0x00, 0x02, 0x02, 0x01, 0x00, 0x02, 0x05, 0x05, 0x00, 0x03, 0x07, 0x01, 0x01
        /*0010*/ 	.byte	0x02, 0x03, 0x00, 0x00, 0x02, 0x06, 0x01, 0x00, 0x04, 0x0b, 0x08, 0x00, 0x09, 0x00, 0x00, 0x00
        /*0020*/ 	.byte	0x00, 0x00, 0x00, 0x00


//--------------------- .nv.info._Z21histogramKernelSinglePyPiii --------------------------
	.section	.nv.info._Z21histogramKernelSinglePyPiii,"",@"SHT_CUDA_INFO"
	.sectionflags	@""
	.align	4


	//----- nvinfo : EIATTR_CUDA_API_VERSION
	.align		4
        /*0000*/ 	.byte	0x04, 0x37
        /*0002*/ 	.short	(.L_7 - .L_6)
.L_6:
        /*0004*/ 	.word	0x00000082


	//----- nvinfo : EIATTR_KPARAM_INFO
	.align		4
.L_7:
        /*0008*/ 	.byte	0x04, 0x17
        /*000a*/ 	.short	(.L_9 - .L_8)
.L_8:
        /*000c*/ 	.word	0x00000000
        /*0010*/ 	.short	0x0003
        /*0012*/ 	.short	0x0014
        /*0014*/ 	.byte	0x00, 0xf0, 0x11, 0x00


	//----- nvinfo : EIATTR_KPARAM_INFO
	.align		4
.L_9:
        /*0018*/ 	.byte	0x04, 0x17
        /*001a*/ 	.short	(.L_11 - .L_10)
.L_10:
        /*001c*/ 	.word	0x00000000
        /*0020*/ 	.short	0x0002
        /*0022*/ 	.short	0x0010
        /*0024*/ 	.byte	0x00, 0xf0, 0x11, 0x00


	//----- nvinfo : EIATTR_KPARAM_INFO
	.align		4
.L_11:
        /*0028*/ 	.byte	0x04, 0x17
        /*002a*/ 	.short	(.L_13 - .L_12)
.L_12:
        /*002c*/ 	.word	0x00000000
        /*0030*/ 	.short	0x0001
        /*0032*/ 	.short	0x0008
        /*0034*/ 	.byte	0x00, 0xf5, 0x21, 0x00


	//----- nvinfo : EIATTR_KPARAM_INFO
	.align		4
.L_13:
        /*0038*/ 	.byte	0x04, 0x17
        /*003a*/ 	.short	(.L_15 - .L_14)
.L_14:
        /*003c*/ 	.word	0x00000000
        /*0040*/ 	.short	0x0000
        /*0042*/ 	.short	0x0000
        /*0044*/ 	.byte	0x00, 0xf5, 0x21, 0x00


	//----- nvinfo : EIATTR_SPARSE_MMA_MASK
	.align		4
.L_15:
        /*0048*/ 	.byte	0x03, 0x50
        /*004a*/ 	.short	0x0000


	//----- nvinfo : EIATTR_MAXREG_COUNT
	.align		4
        /*004c*/ 	.byte	0x03, 0x1b
        /*004e*/ 	.short	0x00ff


	//----- nvinfo : EIATTR_MERCURY_ISA_VERSION
	.align		4
        /*0050*/ 	.byte	0x03, 0x5f
        /*0052*/ 	.short	0x0101


	//----- nvinfo : EIATTR_VRC_CTA_INIT_COUNT
	.align		4
        /*0054*/ 	.byte	0x02, 0x4a
	.zero		1
	.zero		1


	//----- nvinfo : EIATTR_EXIT_INSTR_OFFSETS
	.align		4
        /*0058*/ 	.byte	0x04, 0x1c
        /*005a*/ 	.short	(.L_17 - .L_16)


	//   ....[0]....
.L_16:
        /*005c*/ 	.word	0x00000060


	//   ....[1]....
        /*0060*/ 	.word	0x00000680


	//----- nvinfo : EIATTR_CRS_STACK_SIZE
	.align		4
.L_17:
        /*0064*/ 	.byte	0x04, 0x1e
        /*0066*/ 	.short	(.L_19 - .L_18)
.L_18:
        /*0068*/ 	.word	0x00000000


	//----- nvinfo : EIATTR_CBANK_PARAM_SIZE
	.align		4
.L_19:
        /*006c*/ 	.byte	0x03, 0x19
        /*006e*/ 	.short	0x0018


	//----- nvinfo : EIATTR_PARAM_CBANK
	.align		4
        /*0070*/ 	.byte	0x04, 0x0a
        /*0072*/ 	.short	(.L_21 - .L_20)
	.align		4
.L_20:
        /*0074*/ 	.word	index@(.nv.constant0._Z21histogramKernelSinglePyPiii)
        /*0078*/ 	.short	0x0380
        /*007a*/ 	.short	0x0018


	//----- nvinfo : EIATTR_SW_WAR
	.align		4
.L_21:
        /*007c*/ 	.byte	0x04, 0x36
        /*007e*/ 	.short	(.L_23 - .L_22)
.L_22:
        /*0080*/ 	.word	0x00000008
.L_23:


//--------------------- .nv.callgraph             --------------------------
	.section	.nv.callgraph,"",@"SHT_CUDA_CALLGRAPH"
	.align	4
	.sectionentsize	8
	.align		4
        /*0000*/ 	.word	0x00000000
	.align		4
        /*0004*/ 	.word	0xffffffff
	.align		4
        /*0008*/ 	.word	0x00000000
	.align		4
        /*000c*/ 	.word	0xfffffffe
	.align		4
        /*0010*/ 	.word	0x00000000
	.align		4
        /*0014*/ 	.word	0xfffffffd
	.align		4
        /*0018*/ 	.word	0x00000000
	.align		4
        /*001c*/ 	.word	0xfffffffc


//--------------------- .text._Z21histogramKernelSinglePyPiii --------------------------
	.section	.text._Z21histogramKernelSinglePyPiii,"ax",@progbits
	.align	128
        .global         _Z21histogramKernelSinglePyPiii
        .type           _Z21histogramKernelSinglePyPiii,@function
        .size           _Z21histogramKernelSinglePyPiii,(.L_x_7 - _Z21histogramKernelSinglePyPiii)
        .other          _Z21histogramKernelSinglePyPiii,@"STO_CUDA_ENTRY STV_DEFAULT"
_Z21histogramKernelSinglePyPiii:
.text._Z21histogramKernelSinglePyPiii:
[----:B------:R-:W-:Y:S08]  /*0000*/  LDC R1, c[0x0][0x37c] ;  /* 0x0000df00ff017b82 */ /* 0x000ff00000000800 */
[----:B------:R-:W0:Y:S01]  /*0010*/  LDC.64 R6, c[0x0][0x390] ;  /* 0x0000e400ff067b82 */ /* 0x000e220000000a00 */
[----:B------:R-:W1:Y:S07]  /*0020*/  S2R R0, SR_TID.X ;  /* 0x0000000000007919 */ /* 0x000e6e0000002100 */
[----:B------:R-:W2:Y:S08]  /*0030*/  LDC R3, c[0x0][0x360] ;  /* 0x0000d800ff037b82 */ /* 0x000eb00000000800 */
[----:B------:R-:W3:Y:S01]  /*0040*/  S2UR UR4, SR_CTAID.X ;  /* 0x00000000000479c3 */ /* 0x000ee20000002500 */
[----:B0-----:R-:W-:-:S13]  /*0050*/  ISETP.GE.AND P0, PT, R7, 0x1, PT ;  /* 0x000000010700780c */ /* 0x001fda0003f06270 */
[----:B-123--:R-:W-:Y:S05]  /*0060*/  @!P0 EXIT ;  /* 0x000000000000894d */ /* 0x00efea0003800000 */
[----:B------:R-:W-:Y:S01]  /*0070*/  IMAD R3, R3, UR4, R0 ;  /* 0x0000000403037c24 */ /* 0x000fe2000f8e0200 */
[----:B------:R-:W-:Y:S01]  /*0080*/  SHF.R.S32.HI R4, RZ, 0x1f, R6 ;  /* 0x0000001fff047819 */ /* 0x000fe20000011406 */
[----:B------:R-:W0:Y:S01]  /*0090*/  LDCU.64 UR8, c[0x0][0x388] ;  /* 0x00007100ff0877ac */ /* 0x000e220008000a00 */
[----:B------:R-:W-:Y:S01]  /*00a0*/  IADD3 R9, P0, PT, R6, -0x1, RZ ;  /* 0xffffffff06097810 */ /* 0x000fe20007f1e0ff */
[-C--:B------:R-:W-:Y:S01]  /*00b0*/  IMAD.WIDE.U32 R10, R3, R6.reuse, RZ ;  /* 0x00000006030a7225 */ /* 0x080fe200078e00ff */
[----:B------:R-:W1:Y:S02]  /*00c0*/  LDCU.64 UR6, c[0x0][0x358] ;  /* 0x00006b00ff0677ac */ /* 0x000e640008000a00 */
[C---:B------:R-:W-:Y:S01]  /*00d0*/  IADD3.X R8, PT, PT, R4.reuse, -0x1, RZ, P0, !PT ;  /* 0xffffffff04087810 */ /* 0x040fe200007fe4ff */
[----:B------:R-:W-:Y:S01]  /*00e0*/  IMAD R3, R4, R3, RZ ;  /* 0x0000000304037224 */ /* 0x000fe200078e02ff */
[C---:B------:R-:W-:Y:S01]  /*00f0*/  IADD3 R0, P4, PT, R10.reuse, R6, RZ ;  /* 0x000000060a007210 */ /* 0x040fe20007f9e0ff */
[----:B------:R-:W-:Y:S01]  /*0100*/  UMOV UR4, URZ ;  /* 0x000000ff00047c82 */ /* 0x000fe20008000000 */
[C---:B------:R-:W-:Y:S01]  /*0110*/  IADD3 R6, P1, PT, -R10.reuse, 0x61a7fff, RZ ;  /* 0x061a7fff0a067810 */ /* 0x040fe20007f3e1ff */
[----:B------:R-:W-:Y:S01]  /*0120*/  IMAD.IADD R2, R11, 0x1, R3 ;  /* 0x000000010b027824 */ /* 0x000fe200078e0203 */
[----:B------:R-:W-:-:S02]  /*0130*/  ISETP.GE.U32.AND P2, PT, R10, 0x61a8000, PT ;  /* 0x061a80000a00780c */ /* 0x000fc40003f46070 */
[----:B------:R-:W-:Y:S01]  /*0140*/  ISETP.LT.U32.AND P0, PT, R9, R6, PT ;  /* 0x000000060900720c */ /* 0x000fe20003f01070 */
[--C-:B------:R-:W-:Y:S01]  /*0150*/  IMAD.X R7, RZ, RZ, ~R2.reuse, P1 ;  /* 0x000000ffff077224 */ /* 0x100fe200008e0e02 */
[----:B------:R-:W-:Y:S01]  /*0160*/  IADD3 R5, P5, PT, R10, 0x3, RZ ;  /* 0x000000030a057810 */ /* 0x000fe20007fbe0ff */
[----:B------:R-:W-:Y:S01]  /*0170*/  IMAD.X R3, R4, 0x1, R2, P4 ;  /* 0x0000000104037824 */ /* 0x000fe200020e0602 */
[----:B------:R-:W-:Y:S02]  /*0180*/  IADD3 R4, P4, PT, R10, 0x2, RZ ;  /* 0x000000020a047810 */ /* 0x000fe40007f9e0ff */
[----:B------:R-:W-:Y:S02]  /*0190*/  ISETP.LT.U32.AND.EX P0, PT, R8, R7, PT, P0 ;  /* 0x000000070800720c */ /* 0x000fe40003f01100 */
[C---:B0-----:R-:W-:Y:S02]  /*01a0*/  LEA R12, P3, R10.reuse, UR8, 0x2 ;  /* 0x000000080a0c7c11 */ /* 0x041fe4000f8610ff */
[----:B------:R-:W-:-:S02]  /*01b0*/  ISETP.LT.U32.AND P1, PT, R10, R0, PT ;  /* 0x000000000a00720c */ /* 0x000fc40003f21070 */
[----:B------:R-:W-:Y:S02]  /*01c0*/  ISETP.GE.AND.EX P2, PT, R2, RZ, PT, P2 ;  /* 0x000000ff0200720c */ /* 0x000fe40003f46320 */
[----:B------:R-:W-:Y:S01]  /*01d0*/  SEL R6, R9, R6, P0 ;  /* 0x0000000609067207 */ /* 0x000fe20000000000 */
[--C-:B------:R-:W-:Y:S01]  /*01e0*/  IMAD.X R9, RZ, RZ, R2.reuse, P5 ;  /* 0x000000ffff097224 */ /* 0x100fe200028e0602 */
[----:B------:R-:W-:Y:S01]  /*01f0*/  SEL R7, R8, R7, P0 ;  /* 0x0000000708077207 */ /* 0x000fe20000000000 */
[--C-:B------:R-:W-:Y:S01]  /*0200*/  IMAD.X R8, RZ, RZ, R2.reuse, P4 ;  /* 0x000000ffff087224 */ /* 0x100fe200020e0602 */
[----:B------:R-:W-:Y:S02]  /*0210*/  ISETP.LT.U32.AND.EX P1, PT, R2, R3, !P2, P1 ;  /* 0x000000030200720c */ /* 0x000fe40005721110 */
[----:B------:R-:W-:Y:S02]  /*0220*/  LEA.HI.X R13, R10, UR9, R2, 0x2, P3 ;  /* 0x000000090a0d7c11 */ /* 0x000fe400098f1402 */
[----:B-1----:R-:W-:-:S09]  /*0230*/  LOP3.LUT R26, R6, 0x3, RZ, 0xc0, !PT ;  /* 0x00000003061a7812 */ /* 0x002fd200078ec0ff */
.L_x_5:
[----:B0-----:R-:W0:Y:S01]  /*0240*/  LDCU UR5, c[0x0][0x394] ;  /* 0x00007280ff0577ac */ /* 0x001e220008000800 */
[----:B------:R-:W-:Y:S01]  /*0250*/  BSSY.RECONVERGENT B0, `(.L_x_0) ;  /* 0x0000041000007945 */ /* 0x000fe20003800200 */
[----:B------:R-:W-:Y:S01]  /*0260*/  UIADD3 UR4, UPT, UPT, UR4, 0x1, URZ ;  /* 0x0000000104047890 */ /* 0x000fe2000fffe0ff */
[----:B------:R-:W1:Y:S03]  /*0270*/  LDCU.64 UR8, c[0x0][0x388] ;  /* 0x00007100ff0877ac */ /* 0x000e660008000a00 */
[----:B0-----:R-:W-:Y:S01]  /*0280*/  UISETP.NE.AND UP0, UPT, UR4, UR5, UPT ;  /* 0x000000050400728c */ /* 0x001fe2000bf05270 */
[----:B------:R-:W-:Y:S10]  /*0290*/  @!P1 BRA `(.L_x_1) ;  /* 0x0000000000f09947 */ /* 0x000ff40003800000 */
[----:B------:R-:W-:Y:S01]  /*02a0*/  ISETP.NE.U32.AND P0, PT, R26, 0x3, PT ;  /* 0x000000031a00780c */ /* 0x000fe20003f05070 */
[----:B------:R-:W-:Y:S01]  /*02b0*/  BSSY.RECONVERGENT B1, `(.L_x_2) ;  /* 0x000001d000017945 */ /* 0x000fe20003800200 */
[----:B------:R-:W-:Y:S02]  /*02c0*/  IMAD.MOV.U32 R28, RZ, RZ, R10 ;  /* 0x000000ffff1c7224 */ /* 0x000fe400078e000a */
[----:B------:R-:W-:Y:S01]  /*02d0*/  ISETP.NE.AND.EX P0, PT, RZ, RZ, PT, P0 ;  /* 0x000000ffff00720c */ /* 0x000fe20003f05300 */
[----:B------:R-:W-:-:S12]  /*02e0*/  IMAD.MOV.U32 R27, RZ, RZ, R2 ;  /* 0x000000ffff1b7224 */ /* 0x000fd800078e0002 */
[----:B------:R-:W-:Y:S05]  /*02f0*/  @!P0 BRA `(.L_x_3) ;  /* 0x0000000000608947 */ /* 0x000fea0003800000 */
[----:B------:R-:W2:Y:S01]  /*0300*/  LDG.E R19, desc[UR6][R12.64] ;  /* 0x000000060c137981 */ /* 0x000ea2000c1e1900 */
[----:B------:R-:W2:Y:S01]  /*0310*/  LDC.64 R16, c[0x0][0x380] ;  /* 0x0000e000ff107b82 */ /* 0x000ea20000000a00 */
[----:B------:R-:W-:Y:S01]  /*0320*/  ISETP.NE.U32.AND P0, PT, R26, RZ, PT ;  /* 0x000000ff1a00720c */ /* 0x000fe20003f05070 */
[----:B------:R-:W-:Y:S02]  /*0330*/  IMAD.MOV.U32 R14, RZ, RZ, 0x1 ;  /* 0x00000001ff0e7424 */ /* 0x000fe400078e00ff */
[----:B------:R-:W-:Y:S01]  /*0340*/  IMAD.MOV.U32 R15, RZ, RZ, 0x0 ;  /* 0x00000000ff0f7424 */ /* 0x000fe200078e00ff */
[----:B------:R-:W-:Y:S02]  /*0350*/  ISETP.NE.AND.EX P0, PT, RZ, RZ, PT, P0 ;  /* 0x000000ffff00720c */ /* 0x000fe40003f05300 */
[----:B------:R-:W-:-:S05]  /*0360*/  IADD3 R28, P2, PT, R10, 0x1, RZ ;  /* 0x000000010a1c7810 */ /* 0x000fca0007f5e0ff */
[----:B------:R-:W-:Y:S02]  /*0370*/  IMAD.X R27, RZ, RZ, R2, P2 ;  /* 0x000000ffff1b7224 */ /* 0x000fe400010e0602 */
[----:B--2---:R-:W-:-:S05]  /*0380*/  IMAD.WIDE R18, R19, 0x8, R16 ;  /* 0x0000000813127825 */ /* 0x004fca00078e0210 */
[----:B------:R0:W-:Y:S01]  /*0390*/  REDG.E.ADD.64.STRONG.GPU desc[UR6][R18.64], R14 ;  /* 0x0000000e1200798e */ /* 0x0001e2000c12e506 */
[----:B------:R-:W-:Y:S05]  /*03a0*/  @!P0 BRA `(.L_x_3) ;  /* 0x0000000000348947 */ /* 0x000fea0003800000 */
[----:B0-----:R-:W2:Y:S01]  /*03b0*/  LDG.E R19, desc[UR6][R12.64+0x4] ;  /* 0x000004060c137981 */ /* 0x001ea2000c1e1900 */
[----:B------:R-:W-:-:S04]  /*03c0*/  ISETP.NE.U32.AND P0, PT, R26, 0x1, PT ;  /* 0x000000011a00780c */ /* 0x000fc80003f05070 */
[----:B------:R-:W-:Y:S01]  /*03d0*/  ISETP.NE.AND.EX P0, PT, RZ, RZ, PT, P0 ;  /* 0x000000ffff00720c */ /* 0x000fe20003f05300 */
[----:B------:R-:W-:Y:S02]  /*03e0*/  IMAD.MOV.U32 R28, RZ, RZ, R4 ;  /* 0x000000ffff1c7224 */ /* 0x000fe400078e0004 */
[----:B------:R-:W-:Y:S02]  /*03f0*/  IMAD.MOV.U32 R27, RZ, RZ, R8 ;  /* 0x000000ffff1b7224 */ /* 0x000fe400078e0008 */
[----:B--2---:R-:W-:-:S05]  /*0400*/  IMAD.WIDE R18, R19, 0x8, R16 ;  /* 0x0000000813127825 */ /* 0x004fca00078e0210 */
[----:B------:R2:W-:Y:S03]  /*0410*/  REDG.E.ADD.64.STRONG.GPU desc[UR6][R18.64], R14 ;  /* 0x0000000e1200798e */ /* 0x0005e6000c12e506 */
[----:B------:R-:W-:Y:S05]  /*0420*/  @!P0 BRA `(.L_x_3) ;  /* 0x0000000000148947 */ /* 0x000fea0003800000 */
[----:B--2---:R-:W2:Y:S02]  /*0430*/  LDG.E R19, desc[UR6][R12.64+0x8] ;  /* 0x000008060c137981 */ /* 0x004ea4000c1e1900 */
[----:B--2---:R-:W-:-:S05]  /*0440*/  IMAD.WIDE R16, R19, 0x8, R16 ;  /* 0x0000000813107825 */ /* 0x004fca00078e0210 */
[----:B------:R3:W-:Y:S01]  /*0450*/  REDG.E.ADD.64.STRONG.GPU desc[UR6][R16.64], R14 ;  /* 0x0000000e1000798e */ /* 0x0007e2000c12e506 */
[----:B------:R-:W-:Y:S02]  /*0460*/  IMAD.MOV.U32 R28, RZ, RZ, R5 ;  /* 0x000000ffff1c7224 */ /* 0x000fe400078e0005 */
[----:B------:R-:W-:-:S07]  /*0470*/  IMAD.MOV.U32 R27, RZ, RZ, R9 ;  /* 0x000000ffff1b7224 */ /* 0x000fce00078e0009 */
.L_x_3:
[----:B-1----:R-:W-:Y:S05]  /*0480*/  BSYNC.RECONVERGENT B1 ;  /* 0x0000000000017941 */ /* 0x002fea0003800200 */
.L_x_2:
[----:B0-23--:R-:W0:Y:S01]  /*0490*/  LDC.64 R14, c[0x0][0x380] ;  /* 0x0000e000ff0e7b82 */ /* 0x00de220000000a00 */
[----:B------:R-:W-:-:S04]  /*04a0*/  ISETP.GE.U32.AND P0, PT, R6, 0x3, PT ;  /* 0x000000030600780c */ /* 0x000fc80003f06070 */
[----:B------:R-:W-:-:S13]  /*04b0*/  ISETP.GE.U32.AND.EX P0, PT, R7, RZ, PT, P0 ;  /* 0x000000ff0700720c */ /* 0x000fda0003f06100 */
[----:B------:R-:W-:Y:S05]  /*04c0*/  @!P0 BRA `(.L_x_1) ;  /* 0x0000000000648947 */ /* 0x000fea0003800000 */
.L_x_4:
[----:B------:R-:W-:-:S04]  /*04d0*/  LEA R18, P0, R28, UR8, 0x2 ;  /* 0x000000081c127c11 */ /* 0x000fc8000f8010ff */
[----:B------:R-:W-:-:S05]  /*04e0*/  LEA.HI.X R19, R28, UR9, R27, 0x2, P0 ;  /* 0x000000091c137c11 */ /* 0x000fca00080f141b */
[----:B------:R-:W0:Y:S01]  /*04f0*/  LDG.E R21, desc[UR6][R18.64] ;  /* 0x0000000612157981 */ /* 0x000e22000c1e1900 */
[----:B------:R-:W-:Y:S02]  /*0500*/  IMAD.MOV.U32 R16, RZ, RZ, 0x1 ;  /* 0x00000001ff107424 */ /* 0x000fe400078e00ff */
[----:B------:R-:W-:Y:S02]  /*0510*/  IMAD.MOV.U32 R17, RZ, RZ, 0x0 ;  /* 0x00000000ff117424 */ /* 0x000fe400078e00ff */
[----:B0-----:R-:W-:-:S05]  /*0520*/  IMAD.WIDE R20, R21, 0x8, R14 ;  /* 0x0000000815147825 */ /* 0x001fca00078e020e */
[----:B------:R0:W-:Y:S04]  /*0530*/  REDG.E.ADD.64.STRONG.GPU desc[UR6][R20.64], R16 ;  /* 0x000000101400798e */ /* 0x0001e8000c12e506 */
[----:B------:R-:W2:Y:S02]  /*0540*/  LDG.E R23, desc[UR6][R18.64+0x4] ;  /* 0x0000040612177981 */ /* 0x000ea4000c1e1900 */
[----:B--2---:R-:W-:-:S05]  /*0550*/  IMAD.WIDE R22, R23, 0x8, R14 ;  /* 0x0000000817167825 */ /* 0x004fca00078e020e */
[----:B------:R-:W-:Y:S04]  /*0560*/  REDG.E.ADD.64.STRONG.GPU desc[UR6][R22.64], R16 ;  /* 0x000000101600798e */ /* 0x000fe8000c12e506 */
[----:B------:R-:W2:Y:S02]  /*0570*/  LDG.E R25, desc[UR6][R18.64+0x8] ;  /* 0x0000080612197981 */ /* 0x000ea4000c1e1900 */
[----:B--2---:R-:W-:-:S05]  /*0580*/  IMAD.WIDE R24, R25, 0x8, R14 ;  /* 0x0000000819187825 */ /* 0x004fca00078e020e */
[----:B------:R-:W-:Y:S04]  /*0590*/  REDG.E.ADD.64.STRONG.GPU desc[UR6][R24.64], R16 ;  /* 0x000000101800798e */ /* 0x000fe8000c12e506 */
[----:B------:R-:W0:Y:S01]  /*05a0*/  LDG.E R29, desc[UR6][R18.64+0xc] ;  /* 0x00000c06121d7981 */ /* 0x000e22000c1e1900 */
[----:B------:R-:W-:-:S04]  /*05b0*/  ISETP.GE.U32.AND P2, PT, R28, 0x61a7ffc, PT ;  /* 0x061a7ffc1c00780c */ /* 0x000fc80003f46070 */
[----:B------:R-:W-:Y:S01]  /*05c0*/  ISETP.GE.AND.EX P2, PT, R27, RZ, PT, P2 ;  /* 0x000000ff1b00720c */ /* 0x000fe20003f46320 */
[----:B0-----:R-:W-:Y:S01]  /*05d0*/  IMAD.WIDE R20, R29, 0x8, R14 ;  /* 0x000000081d147825 */ /* 0x001fe200078e020e */
[----:B------:R-:W-:-:S04]  /*05e0*/  IADD3 R29, P3, PT, R28, 0x4, RZ ;  /* 0x000000041c1d7810 */ /* 0x000fc80007f7e0ff */
[----:B------:R0:W-:Y:S01]  /*05f0*/  REDG.E.ADD.64.STRONG.GPU desc[UR6][R20.64], R16 ;  /* 0x000000101400798e */ /* 0x0001e2000c12e506 */
[----:B------:R-:W-:Y:S01]  /*0600*/  ISETP.GE.U32.AND P0, PT, R29, R0, PT ;  /* 0x000000001d00720c */ /* 0x000fe20003f06070 */
[----:B------:R-:W-:Y:S02]  /*0610*/  IMAD.MOV.U32 R28, RZ, RZ, R29 ;  /* 0x000000ffff1c7224 */ /* 0x000fe400078e001d */
[----:B0-----:R-:W-:-:S04]  /*0620*/  IMAD.X R20, RZ, RZ, R27, P3 ;  /* 0x000000ffff147224 */ /* 0x001fc800018e061b */
[----:B------:R-:W-:Y:S01]  /*0630*/  IMAD.MOV.U32 R27, RZ, RZ, R20 ;  /* 0x000000ffff1b7224 */ /* 0x000fe200078e0014 */
[----:B------:R-:W-:-:S13]  /*0640*/  ISETP.GE.U32.AND.EX P0, PT, R20, R3, PT, P0 ;  /* 0x000000031400720c */ /* 0x000fda0003f06100 */
[----:B------:R-:W-:Y:S05]  /*0650*/  @!P0 BRA !P2, `(.L_x_4) ;  /* 0xfffffffc009c8947 */ /* 0x000fea000503ffff */
.L_x_1:
[----:B-1----:R-:W-:Y:S05]  /*0660*/  BSYNC.RECONVERGENT B0 ;  /* 0x0000000000007941 */ /* 0x002fea0003800200 */
.L_x_0:
[----:B------:R-:W-:Y:S05]  /*0670*/  BRA.U UP0, `(.L_x_5) ;  /* 0xfffffff900f07547 */ /* 0x000fea000b83ffff */
[----:B------:R-:W-:Y:S05]  /*0680*/  EXIT ;  /* 0x000000000000794d */ /* 0x000fea0003800000 */
.L_x_6:
[----:B------:R-:W-:-:S00]  /*0690*/  BRA `(.L_x_6) ;  /* 0xfffffffc00fc7947 */ /* 0x000fc0000383ffff */
[----:B------:R-:W-:-:S00]  /*06a0*/  NOP ;  /* 0x0000000000007918 */ /* 0x000fc00000000000 */
        /* <DEDUP_REMOVED lines=13> */
.L_x_7:


//--------------------- .nv.shared.reserved.0     --------------------------
	.section	.nv.shared.reserved.0,"aw",@nobits
	.weak		__nv_reservedSMEM_offset_0_alias
	.size		__nv_reservedSMEM_offset_0_alias, 0, 64
	.other		__nv_reservedSMEM_offset_0_alias,@"STO_CUDA_RESERVED_SHARED STV_DEFAULT"
__nv_reservedSMEM_offset_0_alias:
	.zero		0
	.zero		64


//--------------------- .nv.constant0._Z21histogramKernelSinglePyPiii --------------------------
	.section	.nv.constant0._Z21histogramKernelSinglePyPiii,"a",@progbits
	.sectionflags	@""
	.align	4
.nv.constant0._Z21histogramKernelSinglePyPiii:
	.zero		920


//--------------------- SYMBOLS --------------------------

	.type		.nv.reservedSmem.offset0,@object
	.size		.nv.reservedSmem.offset0,0x4
